//
// Generated by NVIDIA NVVM Compiler
//
// Compiler Build ID: CL-36424714
// Cuda compilation tools, release 13.0, V13.0.88
// Based on NVVM 20.0.0
//

.version 9.0
.target sm_100
.address_size 64

	// .globl	_Z5conv0PfS_S_iiii

.visible .entry _Z5conv0PfS_S_iiii(
	.param .u64 .ptr .align 1 _Z5conv0PfS_S_iiii_param_0,
	.param .u64 .ptr .align 1 _Z5conv0PfS_S_iiii_param_1,
	.param .u64 .ptr .align 1 _Z5conv0PfS_S_iiii_param_2,
	.param .u32 _Z5conv0PfS_S_iiii_param_3,
	.param .u32 _Z5conv0PfS_S_iiii_param_4,
	.param .u32 _Z5conv0PfS_S_iiii_param_5,
	.param .u32 _Z5conv0PfS_S_iiii_param_6
)
{
	.reg .pred 	%p<12>;
	.reg .b32 	%r<63>;
	.reg .b32 	%f<59>;
	.reg .b64 	%rd<39>;

	ld.param.u64 	%rd3, [_Z5conv0PfS_S_iiii_param_0];
	ld.param.u64 	%rd4, [_Z5conv0PfS_S_iiii_param_1];
	ld.param.u64 	%rd5, [_Z5conv0PfS_S_iiii_param_2];
	ld.param.u32 	%r22, [_Z5conv0PfS_S_iiii_param_3];
	ld.param.u32 	%r24, [_Z5conv0PfS_S_iiii_param_4];
	ld.param.u32 	%r23, [_Z5conv0PfS_S_iiii_param_6];
	cvta.to.global.u64 	%rd1, %rd5;
	cvta.to.global.u64 	%rd2, %rd4;
	mov.u32 	%r25, %ctaid.y;
	mov.u32 	%r26, %ntid.y;
	mov.u32 	%r27, %tid.y;
	mad.lo.s32 	%r28, %r25, %r26, %r27;
	mov.u32 	%r29, %ctaid.x;
	mov.u32 	%r30, %ntid.x;
	mov.u32 	%r31, %tid.x;
	mad.lo.s32 	%r32, %r29, %r30, %r31;
	shl.b32 	%r3, %r23, 1;
	add.s32 	%r4, %r3, %r22;
	add.s32 	%r33, %r23, %r24;
	setp.ge.s32 	%p1, %r28, %r33;
	min.s32 	%r35, %r28, %r32;
	setp.lt.s32 	%p2, %r35, %r23;
	sub.s32 	%r36, %r4, %r23;
	setp.ge.s32 	%p3, %r32, %r36;
	or.pred  	%p4, %p1, %p3;
	or.pred  	%p5, %p4, %p2;
	@%p5 bra 	$L__BB0_11;
	setp.lt.s32 	%p6, %r23, 0;
	mov.f32 	%f58, 0f00000000;
	@%p6 bra 	$L__BB0_10;
	neg.s32 	%r60, %r23;
	setp.lt.u32 	%p7, %r3, 7;
	mov.f32 	%f55, 0f00000000;
	@%p7 bra 	$L__BB0_5;
	add.s32 	%r39, %r3, 1;
	and.b32  	%r40, %r39, -8;
	neg.s32 	%r58, %r40;
	sub.s32 	%r41, %r28, %r23;
	mad.lo.s32 	%r56, %r41, %r4, %r32;
	shl.b32 	%r42, %r23, 4;
	shl.b32 	%r43, %r22, 3;
	add.s32 	%r8, %r42, %r43;
	mov.f32 	%f55, 0f00000000;
	mov.b32 	%r57, 0;
	mul.wide.s32 	%rd10, %r4, 4;
$L__BB0_4:
	.pragma "nounroll";
	mul.wide.s32 	%rd6, %r56, 4;
	add.s64 	%rd7, %rd2, %rd6;
	ld.global.f32 	%f13, [%rd7];
	mul.wide.s32 	%rd8, %r57, 4;
	add.s64 	%rd9, %rd1, %rd8;
	ld.global.f32 	%f14, [%rd9];
	fma.rn.f32 	%f15, %f13, %f14, %f55;
	add.s64 	%rd11, %rd7, %rd10;
	ld.global.f32 	%f16, [%rd11];
	ld.global.f32 	%f17, [%rd9+4];
	fma.rn.f32 	%f18, %f16, %f17, %f15;
	add.s64 	%rd12, %rd11, %rd10;
	ld.global.f32 	%f19, [%rd12];
	ld.global.f32 	%f20, [%rd9+8];
	fma.rn.f32 	%f21, %f19, %f20, %f18;
	add.s64 	%rd13, %rd12, %rd10;
	ld.global.f32 	%f22, [%rd13];
	ld.global.f32 	%f23, [%rd9+12];
	fma.rn.f32 	%f24, %f22, %f23, %f21;
	add.s64 	%rd14, %rd13, %rd10;
	ld.global.f32 	%f25, [%rd14];
	ld.global.f32 	%f26, [%rd9+16];
	fma.rn.f32 	%f27, %f25, %f26, %f24;
	add.s64 	%rd15, %rd14, %rd10;
	ld.global.f32 	%f28, [%rd15];
	ld.global.f32 	%f29, [%rd9+20];
	fma.rn.f32 	%f30, %f28, %f29, %f27;
	add.s64 	%rd16, %rd15, %rd10;
	ld.global.f32 	%f31, [%rd16];
	ld.global.f32 	%f32, [%rd9+24];
	fma.rn.f32 	%f33, %f31, %f32, %f30;
	add.s64 	%rd17, %rd16, %rd10;
	ld.global.f32 	%f34, [%rd17];
	ld.global.f32 	%f35, [%rd9+28];
	fma.rn.f32 	%f55, %f34, %f35, %f33;
	add.s32 	%r60, %r60, 8;
	add.s32 	%r58, %r58, 8;
	add.s32 	%r57, %r57, 8;
	add.s32 	%r56, %r56, %r8;
	setp.ne.s32 	%p8, %r58, 0;
	@%p8 bra 	$L__BB0_4;
$L__BB0_5:
	and.b32  	%r44, %r3, 6;
	setp.lt.u32 	%p9, %r44, 3;
	@%p9 bra 	$L__BB0_7;
	add.s32 	%r45, %r60, %r28;
	mad.lo.s32 	%r46, %r45, %r4, %r32;
	mul.wide.s32 	%rd18, %r46, 4;
	add.s64 	%rd19, %rd2, %rd18;
	ld.global.f32 	%f36, [%rd19];
	add.s32 	%r47, %r60, %r23;
	mul.wide.s32 	%rd20, %r47, 4;
	add.s64 	%rd21, %rd1, %rd20;
	ld.global.f32 	%f37, [%rd21];
	fma.rn.f32 	%f38, %f36, %f37, %f55;
	mul.wide.s32 	%rd22, %r4, 4;
	add.s64 	%rd23, %rd19, %rd22;
	ld.global.f32 	%f39, [%rd23];
	ld.global.f32 	%f40, [%rd21+4];
	fma.rn.f32 	%f41, %f39, %f40, %f38;
	add.s64 	%rd24, %rd23, %rd22;
	ld.global.f32 	%f42, [%rd24];
	ld.global.f32 	%f43, [%rd21+8];
	fma.rn.f32 	%f44, %f42, %f43, %f41;
	add.s64 	%rd25, %rd24, %rd22;
	ld.global.f32 	%f45, [%rd25];
	ld.global.f32 	%f46, [%rd21+12];
	fma.rn.f32 	%f55, %f45, %f46, %f44;
	add.s32 	%r60, %r60, 4;
$L__BB0_7:
	and.b32  	%r48, %r23, 1;
	setp.eq.b32 	%p10, %r48, 1;
	not.pred 	%p11, %p10;
	@%p11 bra 	$L__BB0_9;
	add.s32 	%r49, %r60, %r28;
	mad.lo.s32 	%r50, %r49, %r4, %r32;
	mul.wide.s32 	%rd26, %r50, 4;
	add.s64 	%rd27, %rd2, %rd26;
	ld.global.f32 	%f47, [%rd27];
	add.s32 	%r51, %r60, %r23;
	mul.wide.s32 	%rd28, %r51, 4;
	add.s64 	%rd29, %rd1, %rd28;
	ld.global.f32 	%f48, [%rd29];
	fma.rn.f32 	%f49, %f47, %f48, %f55;
	mul.wide.s32 	%rd30, %r4, 4;
	add.s64 	%rd31, %rd27, %rd30;
	ld.global.f32 	%f50, [%rd31];
	ld.global.f32 	%f51, [%rd29+4];
	fma.rn.f32 	%f55, %f50, %f51, %f49;
	add.s32 	%r60, %r60, 2;
$L__BB0_9:
	add.s32 	%r52, %r60, %r28;
	mad.lo.s32 	%r53, %r52, %r4, %r32;
	mul.wide.s32 	%rd32, %r53, 4;
	add.s64 	%rd33, %rd2, %rd32;
	ld.global.f32 	%f52, [%rd33];
	add.s32 	%r54, %r60, %r23;
	mul.wide.s32 	%rd34, %r54, 4;
	add.s64 	%rd35, %rd1, %rd34;
	ld.global.f32 	%f53, [%rd35];
	fma.rn.f32 	%f58, %f52, %f53, %f55;
$L__BB0_10:
	mad.lo.s32 	%r55, %r4, %r28, %r32;
	cvta.to.global.u64 	%rd36, %rd3;
	mul.wide.s32 	%rd37, %r55, 4;
	add.s64 	%rd38, %rd36, %rd37;
	st.global.f32 	[%rd38], %f58;
$L__BB0_11:
	ret;

}
	// .globl	_Z5conv1PfS_S_iiii
.visible .entry _Z5conv1PfS_S_iiii(
	.param .u64 .ptr .align 1 _Z5conv1PfS_S_iiii_param_0,
	.param .u64 .ptr .align 1 _Z5conv1PfS_S_iiii_param_1,
	.param .u64 .ptr .align 1 _Z5conv1PfS_S_iiii_param_2,
	.param .u32 _Z5conv1PfS_S_iiii_param_3,
	.param .u32 _Z5conv1PfS_S_iiii_param_4,
	.param .u32 _Z5conv1PfS_S_iiii_param_5,
	.param .u32 _Z5conv1PfS_S_iiii_param_6
)
{
	.reg .pred 	%p<10>;
	.reg .b16 	%rs<3>;
	.reg .b32 	%r<67>;
	.reg .b32 	%f<103>;
	.reg .b64 	%rd<25>;

	ld.param.u64 	%rd3, [_Z5conv1PfS_S_iiii_param_0];
	ld.param.u64 	%rd4, [_Z5conv1PfS_S_iiii_param_1];
	ld.param.u64 	%rd5, [_Z5conv1PfS_S_iiii_param_2];
	ld.param.u32 	%r33, [_Z5conv1PfS_S_iiii_param_3];
	ld.param.u32 	%r35, [_Z5conv1PfS_S_iiii_param_4];
	ld.param.u32 	%r34, [_Z5conv1PfS_S_iiii_param_6];
	cvta.to.global.u64 	%rd1, %rd5;
	cvta.to.global.u64 	%rd2, %rd4;
	mov.u32 	%r36, %ctaid.y;
	mov.u32 	%r37, %ntid.y;
	mov.u32 	%r38, %tid.y;
	mad.lo.s32 	%r1, %r36, %r37, %r38;
	mov.u32 	%r39, %ctaid.x;
	mov.u32 	%r40, %ntid.x;
	mul.lo.s32 	%r2, %r39, %r40;
	mov.u32 	%r3, %tid.x;
	add.s32 	%r4, %r2, %r3;
	shl.b32 	%r5, %r34, 1;
	setp.ge.s32 	%p1, %r1, %r35;
	setp.ge.s32 	%p2, %r4, %r33;
	or.pred  	%p3, %p2, %p1;
	@%p3 bra 	$L__BB1_12;
	setp.lt.s32 	%p4, %r34, 0;
	mov.f32 	%f98, 0f00000000;
	@%p4 bra 	$L__BB1_11;
	neg.s32 	%r61, %r34;
	add.s32 	%r41, %r34, %r1;
	add.s32 	%r42, %r5, %r33;
	mul.lo.s32 	%r7, %r42, %r41;
	add.s32 	%r43, %r34, %r4;
	add.s32 	%r8, %r43, %r7;
	setp.lt.u32 	%p5, %r5, 15;
	mov.f32 	%f98, 0f00000000;
	@%p5 bra 	$L__BB1_5;
	add.s32 	%r45, %r5, 1;
	and.b32  	%r46, %r45, -16;
	neg.s32 	%r59, %r46;
	add.s32 	%r57, %r4, %r7;
	mov.f32 	%f98, 0f00000000;
	mov.b32 	%r58, 0;
$L__BB1_4:
	.pragma "nounroll";
	mul.wide.s32 	%rd6, %r57, 4;
	add.s64 	%rd7, %rd2, %rd6;
	ld.global.f32 	%f14, [%rd7];
	mul.wide.s32 	%rd8, %r58, 4;
	add.s64 	%rd9, %rd1, %rd8;
	ld.global.f32 	%f15, [%rd9];
	fma.rn.f32 	%f16, %f14, %f15, %f98;
	ld.global.f32 	%f17, [%rd7+4];
	ld.global.f32 	%f18, [%rd9+4];
	fma.rn.f32 	%f19, %f17, %f18, %f16;
	ld.global.f32 	%f20, [%rd7+8];
	ld.global.f32 	%f21, [%rd9+8];
	fma.rn.f32 	%f22, %f20, %f21, %f19;
	ld.global.f32 	%f23, [%rd7+12];
	ld.global.f32 	%f24, [%rd9+12];
	fma.rn.f32 	%f25, %f23, %f24, %f22;
	ld.global.f32 	%f26, [%rd7+16];
	ld.global.f32 	%f27, [%rd9+16];
	fma.rn.f32 	%f28, %f26, %f27, %f25;
	ld.global.f32 	%f29, [%rd7+20];
	ld.global.f32 	%f30, [%rd9+20];
	fma.rn.f32 	%f31, %f29, %f30, %f28;
	ld.global.f32 	%f32, [%rd7+24];
	ld.global.f32 	%f33, [%rd9+24];
	fma.rn.f32 	%f34, %f32, %f33, %f31;
	ld.global.f32 	%f35, [%rd7+28];
	ld.global.f32 	%f36, [%rd9+28];
	fma.rn.f32 	%f37, %f35, %f36, %f34;
	ld.global.f32 	%f38, [%rd7+32];
	ld.global.f32 	%f39, [%rd9+32];
	fma.rn.f32 	%f40, %f38, %f39, %f37;
	ld.global.f32 	%f41, [%rd7+36];
	ld.global.f32 	%f42, [%rd9+36];
	fma.rn.f32 	%f43, %f41, %f42, %f40;
	ld.global.f32 	%f44, [%rd7+40];
	ld.global.f32 	%f45, [%rd9+40];
	fma.rn.f32 	%f46, %f44, %f45, %f43;
	ld.global.f32 	%f47, [%rd7+44];
	ld.global.f32 	%f48, [%rd9+44];
	fma.rn.f32 	%f49, %f47, %f48, %f46;
	ld.global.f32 	%f50, [%rd7+48];
	ld.global.f32 	%f51, [%rd9+48];
	fma.rn.f32 	%f52, %f50, %f51, %f49;
	ld.global.f32 	%f53, [%rd7+52];
	ld.global.f32 	%f54, [%rd9+52];
	fma.rn.f32 	%f55, %f53, %f54, %f52;
	ld.global.f32 	%f56, [%rd7+56];
	ld.global.f32 	%f57, [%rd9+56];
	fma.rn.f32 	%f58, %f56, %f57, %f55;
	ld.global.f32 	%f59, [%rd7+60];
	ld.global.f32 	%f60, [%rd9+60];
	fma.rn.f32 	%f98, %f59, %f60, %f58;
	add.s32 	%r61, %r61, 16;
	add.s32 	%r59, %r59, 16;
	add.s32 	%r58, %r58, 16;
	add.s32 	%r57, %r57, 16;
	setp.ne.s32 	%p6, %r59, 0;
	@%p6 bra 	$L__BB1_4;
$L__BB1_5:
	and.b32  	%r47, %r5, 14;
	setp.lt.u32 	%p7, %r47, 7;
	@%p7 bra 	$L__BB1_7;
	add.s32 	%r48, %r8, %r61;
	mul.wide.s32 	%rd10, %r48, 4;
	add.s64 	%rd11, %rd2, %rd10;
	ld.global.f32 	%f61, [%rd11];
	add.s32 	%r49, %r61, %r34;
	mul.wide.s32 	%rd12, %r49, 4;
	add.s64 	%rd13, %rd1, %rd12;
	ld.global.f32 	%f62, [%rd13];
	fma.rn.f32 	%f63, %f61, %f62, %f98;
	ld.global.f32 	%f64, [%rd11+4];
	ld.global.f32 	%f65, [%rd13+4];
	fma.rn.f32 	%f66, %f64, %f65, %f63;
	ld.global.f32 	%f67, [%rd11+8];
	ld.global.f32 	%f68, [%rd13+8];
	fma.rn.f32 	%f69, %f67, %f68, %f66;
	ld.global.f32 	%f70, [%rd11+12];
	ld.global.f32 	%f71, [%rd13+12];
	fma.rn.f32 	%f72, %f70, %f71, %f69;
	ld.global.f32 	%f73, [%rd11+16];
	ld.global.f32 	%f74, [%rd13+16];
	fma.rn.f32 	%f75, %f73, %f74, %f72;
	ld.global.f32 	%f76, [%rd11+20];
	ld.global.f32 	%f77, [%rd13+20];
	fma.rn.f32 	%f78, %f76, %f77, %f75;
	ld.global.f32 	%f79, [%rd11+24];
	ld.global.f32 	%f80, [%rd13+24];
	fma.rn.f32 	%f81, %f79, %f80, %f78;
	ld.global.f32 	%f82, [%rd11+28];
	ld.global.f32 	%f83, [%rd13+28];
	fma.rn.f32 	%f98, %f82, %f83, %f81;
	add.s32 	%r61, %r61, 8;
$L__BB1_7:
	and.b32  	%r50, %r5, 6;
	setp.lt.u32 	%p8, %r50, 3;
	@%p8 bra 	$L__BB1_9;
	add.s32 	%r51, %r8, %r61;
	mul.wide.s32 	%rd14, %r51, 4;
	add.s64 	%rd15, %rd2, %rd14;
	ld.global.f32 	%f84, [%rd15];
	add.s32 	%r52, %r61, %r34;
	mul.wide.s32 	%rd16, %r52, 4;
	add.s64 	%rd17, %rd1, %rd16;
	ld.global.f32 	%f85, [%rd17];
	fma.rn.f32 	%f86, %f84, %f85, %f98;
	ld.global.f32 	%f87, [%rd15+4];
	ld.global.f32 	%f88, [%rd17+4];
	fma.rn.f32 	%f89, %f87, %f88, %f86;
	ld.global.f32 	%f90, [%rd15+8];
	ld.global.f32 	%f91, [%rd17+8];
	fma.rn.f32 	%f92, %f90, %f91, %f89;
	ld.global.f32 	%f93, [%rd15+12];
	ld.global.f32 	%f94, [%rd17+12];
	fma.rn.f32 	%f98, %f93, %f94, %f92;
	add.s32 	%r61, %r61, 4;
$L__BB1_9:
	add.s32 	%r66, %r61, %r34;
	add.s32 	%r53, %r66, %r3;
	add.s32 	%r54, %r53, %r2;
	add.s32 	%r65, %r54, %r7;
	cvt.u16.u32 	%rs1, %r34;
	and.b16  	%rs2, %rs1, 1;
	mul.wide.u16 	%r55, %rs2, 2;
	neg.s32 	%r64, %r55;
$L__BB1_10:
	.pragma "nounroll";
	mul.wide.s32 	%rd18, %r66, 4;
	add.s64 	%rd19, %rd1, %rd18;
	mul.wide.s32 	%rd20, %r65, 4;
	add.s64 	%rd21, %rd2, %rd20;
	ld.global.f32 	%f95, [%rd21];
	ld.global.f32 	%f96, [%rd19];
	fma.rn.f32 	%f98, %f95, %f96, %f98;
	add.s32 	%r66, %r66, 1;
	add.s32 	%r65, %r65, 1;
	add.s32 	%r64, %r64, 1;
	setp.ne.s32 	%p9, %r64, 1;
	@%p9 bra 	$L__BB1_10;
$L__BB1_11:
	mad.lo.s32 	%r56, %r33, %r1, %r4;
	cvta.to.global.u64 	%rd22, %rd3;
	mul.wide.s32 	%rd23, %r56, 4;
	add.s64 	%rd24, %rd22, %rd23;
	st.global.f32 	[%rd24], %f98;
$L__BB1_12:
	ret;

}


// ===== COMPILED SASS (sm_100) =====

	.target	sm_100

	.elftype	@"ET_EXEC"


//--------------------- .note.nv.tkinfo           --------------------------
	.section	.note.nv.tkinfo,"",@"SHT_NOTE"
	.sectionflags	@"SHF_NOTE_NV_TKINFO"
	.tkinfo
        /*0018*/ 	.word	0x00000002
        /*0030*/ 	.string	""
        /*0030*/ 	.string	"ptxas"
        /*0030*/ 	.string	"Cuda compilation tools, release 13.0, V13.0.88"
        /*0030*/ 	.string	"Build cuda_13.0.r13.0/compiler.36424714_0"
        /*0030*/ 	.string	"-arch sm_100 -m 64 "



//--------------------- .note.nv.cuinfo           --------------------------
	.section	.note.nv.cuinfo,"",@"SHT_NOTE"
	.sectionflags	@"SHF_NOTE_NV_CUINFO"
        /*0018*/ 	.short	0x0002
        /*001a*/ 	.short	0x0064
        /*001c*/ 	.short	0x0082
	.zero		2


//--------------------- .nv.info                  --------------------------
	.section	.nv.info,"",@"SHT_CUDA_INFO"
	.align	4


	//----- nvinfo : EIATTR_REGCOUNT
	.align		4
        /*0000*/ 	.byte	0x04, 0x2f
        /*0002*/ 	.short	(.L_1 - .L_0)
	.align		4
.L_0:
        /*0004*/ 	.word	index@(_Z5conv0PfS_S_iiii)
        /*0008*/ 	.word	0x00000020


	//----- nvinfo : EIATTR_FRAME_SIZE
	.align		4
.L_1:
        /*000c*/ 	.byte	0x04, 0x11
        /*000e*/ 	.short	(.L_3 - .L_2)
	.align		4
.L_2:
        /*0010*/ 	.word	index@(_Z5conv0PfS_S_iiii)
        /*0014*/ 	.word	0x00000000


	//----- nvinfo : EIATTR_REGCOUNT
	.align		4
.L_3:
        /*0018*/ 	.byte	0x04, 0x2f
        /*001a*/ 	.short	(.L_5 - .L_4)
	.align		4
.L_4:
        /*001c*/ 	.word	index@(_Z5conv1PfS_S_iiii)
        /*0020*/ 	.word	0x0000001f


	//----- nvinfo : EIATTR_FRAME_SIZE
	.align		4
.L_5:
        /*0024*/ 	.byte	0x04, 0x11
        /*0026*/ 	.short	(.L_7 - .L_6)
	.align		4
.L_6:
        /*0028*/ 	.word	index@(_Z5conv1PfS_S_iiii)
        /*002c*/ 	.word	0x00000000


	//----- nvinfo : EIATTR_MIN_STACK_SIZE
	.align		4
.L_7:
        /*0030*/ 	.byte	0x04, 0x12
        /*0032*/ 	.short	(.L_9 - .L_8)
	.align		4
.L_8:
        /*0034*/ 	.word	index@(_Z5conv1PfS_S_iiii)
        /*0038*/ 	.word	0x00000000


	//----- nvinfo : EIATTR_MIN_STACK_SIZE
	.align		4
.L_9:
        /*003c*/ 	.byte	0x04, 0x12
        /*003e*/ 	.short	(.L_11 - .L_10)
	.align		4
.L_10:
        /*0040*/ 	.word	index@(_Z5conv0PfS_S_iiii)
        /*0044*/ 	.word	0x00000000
.L_11:


//--------------------- .nv.compat                --------------------------
	.section	.nv.compat,"",@"SHT_CUDA_COMPAT_INFO"
	.align	4
        /*0000*/ 	.byte	0x02, 0x09, 0x00, 0x00, 0x02, 0x02, 0x01, 0x00, 0x02, 0x05, 0x05, 0x00, 0x03, 0x07, 0x01, 0x01
        /*0010*/ 	.byte	0x02, 0x03, 0x00, 0x00, 0x02, 0x06, 0x01, 0x00, 0x04, 0x0b, 0x08, 0x00, 0x09, 0x00, 0x00, 0x00
        /*0020*/ 	.byte	0x00, 0x00, 0x00, 0x00


//--------------------- .nv.info._Z5conv1PfS_S_iiii --------------------------
	.section	.nv.info._Z5conv1PfS_S_iiii,"",@"SHT_CUDA_INFO"
	.sectionflags	@""
	.align	4


	//----- nvinfo : EIATTR_CUDA_API_VERSION
	.align		4
        /*0000*/ 	.byte	0x04, 0x37
        /*0002*/ 	.short	(.L_13 - .L_12)
.L_12:
        /*0004*/ 	.word	0x00000082


	//----- nvinfo : EIATTR_KPARAM_INFO
	.align		4
.L_13:
        /*0008*/ 	.byte	0x04, 0x17
        /*000a*/ 	.short	(.L_15 - .L_14)
.L_14:
        /*000c*/ 	.word	0x00000000
        /*0010*/ 	.short	0x0006
        /*0012*/ 	.short	0x0024
        /*0014*/ 	.byte	0x00, 0xf0, 0x11, 0x00


	//----- nvinfo : EIATTR_KPARAM_INFO
	.align		4
.L_15:
        /*0018*/ 	.byte	0x04, 0x17
        /*001a*/ 	.short	(.L_17 - .L_16)
.L_16:
        /*001c*/ 	.word	0x00000000
        /*0020*/ 	.short	0x0005
        /*0022*/ 	.short	0x0020
        /*0024*/ 	.byte	0x00, 0xf0, 0x11, 0x00


	//----- nvinfo : EIATTR_KPARAM_INFO
	.align		4
.L_17:
        /*0028*/ 	.byte	0x04, 0x17
        /*002a*/ 	.short	(.L_19 - .L_18)
.L_18:
        /*002c*/ 	.word	0x00000000
        /*0030*/ 	.short	0x0004
        /*0032*/ 	.short	0x001c
        /*0034*/ 	.byte	0x00, 0xf0, 0x11, 0x00


	//----- nvinfo : EIATTR_KPARAM_INFO
	.align		4
.L_19:
        /*0038*/ 	.byte	0x04, 0x17
        /*003a*/ 	.short	(.L_21 - .L_20)
.L_20:
        /*003c*/ 	.word	0x00000000
        /*0040*/ 	.short	0x0003
        /*0042*/ 	.short	0x0018
        /*0044*/ 	.byte	0x00, 0xf0, 0x11, 0x00


	//----- nvinfo : EIATTR_KPARAM_INFO
	.align		4
.L_21:
        /*0048*/ 	.byte	0x04, 0x17
        /*004a*/ 	.short	(.L_23 - .L_22)
.L_22:
        /*004c*/ 	.word	0x00000000
        /*0050*/ 	.short	0x0002
        /*0052*/ 	.short	0x0010
        /*0054*/ 	.byte	0x00, 0xf5, 0x21, 0x00


	//----- nvinfo : EIATTR_KPARAM_INFO
	.align		4
.L_23:
        /*0058*/ 	.byte	0x04, 0x17
        /*005a*/ 	.short	(.L_25 - .L_24)
.L_24:
        /*005c*/ 	.word	0x00000000
        /*0060*/ 	.short	0x0001
        /*0062*/ 	.short	0x0008
        /*0064*/ 	.byte	0x00, 0xf5, 0x21, 0x00


	//----- nvinfo : EIATTR_KPARAM_INFO
	.align		4
.L_25:
        /*0068*/ 	.byte	0x04, 0x17
        /*006a*/ 	.short	(.L_27 - .L_26)
.L_26:
        /*006c*/ 	.word	0x00000000
        /*0070*/ 	.short	0x0000
        /*0072*/ 	.short	0x0000
        /*0074*/ 	.byte	0x00, 0xf5, 0x21, 0x00


	//----- nvinfo : EIATTR_SPARSE_MMA_MASK
	.align		4
.L_27:
        /*0078*/ 	.byte	0x03, 0x50
        /*007a*/ 	.short	0x0000


	//----- nvinfo : EIATTR_MAXREG_COUNT
	.align		4
        /*007c*/ 	.byte	0x03, 0x1b
        /*007e*/ 	.short	0x00ff


	//----- nvinfo : EIATTR_MERCURY_ISA_VERSION
	.align		4
        /*0080*/ 	.byte	0x03, 0x5f
        /*0082*/ 	.short	0x0101


	//----- nvinfo : EIATTR_VRC_CTA_INIT_COUNT
	.align		4
        /*0084*/ 	.byte	0x02, 0x4a
	.zero		1
	.zero		1


	//----- nvinfo : EIATTR_EXIT_INSTR_OFFSETS
	.align		4
        /*0088*/ 	.byte	0x04, 0x1c
        /*008a*/ 	.short	(.L_29 - .L_28)


	//   ....[0]....
.L_28:
        /*008c*/ 	.word	0x000000d0


	//   ....[1]....
        /*0090*/ 	.word	0x00000a80


	//----- nvinfo : EIATTR_CBANK_PARAM_SIZE
	.align		4
.L_29:
        /*0094*/ 	.byte	0x03, 0x19
        /*0096*/ 	.short	0x0028


	//----- nvinfo : EIATTR_PARAM_CBANK
	.align		4
        /*0098*/ 	.byte	0x04, 0x0a
        /*009a*/ 	.short	(.L_31 - .L_30)
	.align		4
.L_30:
        /*009c*/ 	.word	index@(.nv.constant0._Z5conv1PfS_S_iiii)
        /*00a0*/ 	.short	0x0380
        /*00a2*/ 	.short	0x0028


	//----- nvinfo : EIATTR_SW_WAR
	.align		4
.L_31:
        /*00a4*/ 	.byte	0x04, 0x36
        /*00a6*/ 	.short	(.L_33 - .L_32)
.L_32:
        /*00a8*/ 	.word	0x00000008
.L_33:


//--------------------- .nv.info._Z5conv0PfS_S_iiii --------------------------
	.section	.nv.info._Z5conv0PfS_S_iiii,"",@"SHT_CUDA_INFO"
	.sectionflags	@""
	.align	4


	//----- nvinfo : EIATTR_CUDA_API_VERSION
	.align		4
        /*0000*/ 	.byte	0x04, 0x37
        /*0002*/ 	.short	(.L_35 - .L_34)
.L_34:
        /*0004*/ 	.word	0x00000082


	//----- nvinfo : EIATTR_KPARAM_INFO
	.align		4
.L_35:
        /*0008*/ 	.byte	0x04, 0x17
        /*000a*/ 	.short	(.L_37 - .L_36)
.L_36:
        /*000c*/ 	.word	0x00000000
        /*0010*/ 	.short	0x0006
        /*0012*/ 	.short	0x0024
        /*0014*/ 	.byte	0x00, 0xf0, 0x11, 0x00


	//----- nvinfo : EIATTR_KPARAM_INFO
	.align		4
.L_37:
        /*0018*/ 	.byte	0x04, 0x17
        /*001a*/ 	.short	(.L_39 - .L_38)
.L_38:
        /*001c*/ 	.word	0x00000000
        /*0020*/ 	.short	0x0005
        /*0022*/ 	.short	0x0020
        /*0024*/ 	.byte	0x00, 0xf0, 0x11, 0x00


	//----- nvinfo : EIATTR_KPARAM_INFO
	.align		4
.L_39:
        /*0028*/ 	.byte	0x04, 0x17
        /*002a*/ 	.short	(.L_41 - .L_40)
.L_40:
        /*002c*/ 	.word	0x00000000
        /*0030*/ 	.short	0x0004
        /*0032*/ 	.short	0x001c
        /*0034*/ 	.byte	0x00, 0xf0, 0x11, 0x00


	//----- nvinfo : EIATTR_KPARAM_INFO
	.align		4
.L_41:
        /*0038*/ 	.byte	0x04, 0x17
        /*003a*/ 	.short	(.L_43 - .L_42)
.L_42:
        /*003c*/ 	.word	0x00000000
        /*0040*/ 	.short	0x0003
        /*0042*/ 	.short	0x0018
        /*0044*/ 	.byte	0x00, 0xf0, 0x11, 0x00


	//----- nvinfo : EIATTR_KPARAM_INFO
	.align		4
.L_43:
        /*0048*/ 	.byte	0x04, 0x17
        /*004a*/ 	.short	(.L_45 - .L_44)
.L_44:
        /*004c*/ 	.word	0x00000000
        /*0050*/ 	.short	0x0002
        /*0052*/ 	.short	0x0010
        /*0054*/ 	.byte	0x00, 0xf5, 0x21, 0x00


	//----- nvinfo : EIATTR_KPARAM_INFO
	.align		4
.L_45:
        /*0058*/ 	.byte	0x04, 0x17
        /*005a*/ 	.short	(.L_47 - .L_46)
.L_46:
        /*005c*/ 	.word	0x00000000
        /*0060*/ 	.short	0x0001
        /*0062*/ 	.short	0x0008
        /*0064*/ 	.byte	0x00, 0xf5, 0x21, 0x00


	//----- nvinfo : EIATTR_KPARAM_INFO
	.align		4
.L_47:
        /*0068*/ 	.byte	0x04, 0x17
        /*006a*/ 	.short	(.L_49 - .L_48)
.L_48:
        /*006c*/ 	.word	0x00000000
        /*0070*/ 	.short	0x0000
        /*0072*/ 	.short	0x0000
        /*0074*/ 	.byte	0x00, 0xf5, 0x21, 0x00


	//----- nvinfo : EIATTR_SPARSE_MMA_MASK
	.align		4
.L_49:
        /*0078*/ 	.byte	0x03, 0x50
        /*007a*/ 	.short	0x0000


	//----- nvinfo : EIATTR_MAXREG_COUNT
	.align		4
        /*007c*/ 	.byte	0x03, 0x1b
        /*007e*/ 	.short	0x00ff


	//----- nvinfo : EIATTR_MERCURY_ISA_VERSION
	.align		4
        /*0080*/ 	.byte	0x03, 0x5f
        /*0082*/ 	.short	0x0101


	//----- nvinfo : EIATTR_VRC_CTA_INIT_COUNT
	.align		4
        /*0084*/ 	.byte	0x02, 0x4a
	.zero		1
	.zero		1


	//----- nvinfo : EIATTR_EXIT_INSTR_OFFSETS
	.align		4
        /*0088*/ 	.byte	0x04, 0x1c
        /*008a*/ 	.short	(.L_51 - .L_50)


	//   ....[0]....
.L_50:
        /*008c*/ 	.word	0x00000130


	//   ....[1]....
        /*0090*/ 	.word	0x00000840


	//----- nvinfo : EIATTR_CBANK_PARAM_SIZE
	.align		4
.L_51:
        /*0094*/ 	.byte	0x03, 0x19
        /*0096*/ 	.short	0x0028


	//----- nvinfo : EIATTR_PARAM_CBANK
	.align		4
        /*0098*/ 	.byte	0x04, 0x0a
        /*009a*/ 	.short	(.L_53 - .L_52)
	.align		4
.L_52:
        /*009c*/ 	.word	index@(.nv.constant0._Z5conv0PfS_S_iiii)
        /*00a0*/ 	.short	0x0380
        /*00a2*/ 	.short	0x0028


	//----- nvinfo : EIATTR_SW_WAR
	.align		4
.L_53:
        /*00a4*/ 	.byte	0x04, 0x36
        /*00a6*/ 	.short	(.L_55 - .L_54)
.L_54:
        /*00a8*/ 	.word	0x00000008
.L_55:


//--------------------- .nv.callgraph             --------------------------
	.section	.nv.callgraph,"",@"SHT_CUDA_CALLGRAPH"
	.align	4
	.sectionentsize	8
	.align		4
        /*0000*/ 	.word	0x00000000
	.align		4
        /*0004*/ 	.word	0xffffffff
	.align		4
        /*0008*/ 	.word	0x00000000
	.align		4
        /*000c*/ 	.word	0xfffffffe
	.align		4
        /*0010*/ 	.word	0x00000000
	.align		4
        /*0014*/ 	.word	0xfffffffd
	.align		4
        /*0018*/ 	.word	0x00000000
	.align		4
        /*001c*/ 	.word	0xfffffffc


//--------------------- .text._Z5conv1PfS_S_iiii  --------------------------
	.section	.text._Z5conv1PfS_S_iiii,"ax",@progbits
	.align	128
        .global         _Z5conv1PfS_S_iiii
        .type           _Z5conv1PfS_S_iiii,@function
        .size           _Z5conv1PfS_S_iiii,(.L_x_11 - _Z5conv1PfS_S_iiii)
        .other          _Z5conv1PfS_S_iiii,@"STO_CUDA_ENTRY STV_DEFAULT"
_Z5conv1PfS_S_iiii:
.text._Z5conv1PfS_S_iiii:
[----:B------:R-:W-:Y:S01]  /*0000*/  LDC R1, c[0x0][0x37c] ;  /* 0x0000df00ff017b82 */ /* 0x000fe20000000800 */
[----:B------:R-:W0:Y:S07]  /*0010*/  S2R R3, SR_TID.Y ;  /* 0x0000000000037919 */ /* 0x000e2e0000002200 */
[----:B------:R-:W1:Y:S01]  /*0020*/  S2UR UR4, SR_CTAID.X ;  /* 0x00000000000479c3 */ /* 0x000e620000002500 */
[----:B------:R-:W2:Y:S01]  /*0030*/  LDCU.64 UR8, c[0x0][0x398] ;  /* 0x00007300ff0877ac */ /* 0x000ea20008000a00 */
[----:B------:R-:W3:Y:S06]  /*0040*/  S2R R0, SR_TID.X ;  /* 0x0000000000007919 */ /* 0x000eec0000002100 */
[----:B------:R-:W0:Y:S08]  /*0050*/  S2UR UR6, SR_CTAID.Y ;  /* 0x00000000000679c3 */ /* 0x000e300000002600 */
[----:B------:R-:W0:Y:S01]  /*0060*/  LDC R10, c[0x0][0x364] ;  /* 0x0000d900ff0a7b82 */ /* 0x000e220000000800 */
[----:B------:R-:W1:Y:S02]  /*0070*/  LDCU UR5, c[0x0][0x360] ;  /* 0x00006c00ff0577ac */ /* 0x000e640008000800 */
[----:B-1----:R-:W-:Y:S01]  /*0080*/  UIMAD UR4, UR4, UR5, URZ ;  /* 0x00000005040472a4 */ /* 0x002fe2000f8e02ff */
[----:B0-----:R-:W-:-:S05]  /*0090*/  IMAD R10, R10, UR6, R3 ;  /* 0x000000060a0a7c24 */ /* 0x001fca000f8e0203 */
[----:B---3--:R-:W-:Y:S02]  /*00a0*/  IADD3 R11, PT, PT, R0, UR4, RZ ;  /* 0x00000004000b7c10 */ /* 0x008fe4000fffe0ff */
[----:B--2---:R-:W-:-:S04]  /*00b0*/  ISETP.GE.AND P0, PT, R10, UR9, PT ;  /* 0x000000090a007c0c */ /* 0x004fc8000bf06270 */
[----:B------:R-:W-:-:S13]  /*00c0*/  ISETP.GE.OR P0, PT, R11, UR8, P0 ;  /* 0x000000080b007c0c */ /* 0x000fda0008706670 */
[----:B------:R-:W-:Y:S05]  /*00d0*/  @P0 EXIT ;  /* 0x000000000000094d */ /* 0x000fea0003800000 */
[----:B------:R-:W0:Y:S01]  /*00e0*/  LDC R12, c[0x0][0x3a4] ;  /* 0x0000e900ff0c7b82 */ /* 0x000e220000000800 */
[----:B------:R-:W1:Y:S01]  /*00f0*/  LDCU.64 UR6, c[0x0][0x358] ;  /* 0x00006b00ff0677ac */ /* 0x000e620008000a00 */
[----:B------:R-:W-:Y:S01]  /*0100*/  HFMA2 R18, -RZ, RZ, 0, 0 ;  /* 0x00000000ff127431 */ /* 0x000fe200000001ff */
[----:B0-----:R-:W-:-:S13]  /*0110*/  ISETP.GE.AND P0, PT, R12, RZ, PT ;  /* 0x000000ff0c00720c */ /* 0x001fda0003f06270 */
[----:B-1----:R-:W-:Y:S05]  /*0120*/  @!P0 BRA `(.L_x_0) ;  /* 0x0000000800448947 */ /* 0x002fea0003800000 */
[----:B------:R-:W0:Y:S01]  /*0130*/  LDC.64 R2, c[0x0][0x388] ;  /* 0x0000e200ff027b82 */ /* 0x000e220000000a00 */
[----:B------:R-:W-:Y:S02]  /*0140*/  SHF.L.U32 R6, R12, 0x1, RZ ;  /* 0x000000010c067819 */ /* 0x000fe400000006ff */
[----:B------:R-:W-:Y:S02]  /*0150*/  IADD3 R14, PT, PT, R10, R12, RZ ;  /* 0x0000000c0a0e7210 */ /* 0x000fe40007ffe0ff */
[C---:B------:R-:W-:Y:S02]  /*0160*/  ISETP.GE.U32.AND P2, PT, R6.reuse, 0xf, PT ;  /* 0x0000000f0600780c */ /* 0x040fe40003f46070 */
[C---:B------:R-:W-:Y:S01]  /*0170*/  LOP3.LUT R7, R6.reuse, 0xe, RZ, 0xc0, !PT ;  /* 0x0000000e06077812 */ /* 0x040fe200078ec0ff */
[----:B------:R-:W1:Y:S01]  /*0180*/  LDC.64 R4, c[0x0][0x390] ;  /* 0x0000e400ff047b82 */ /* 0x000e620000000a00 */
[----:B------:R-:W-:Y:S02]  /*0190*/  LOP3.LUT R8, R6, 0x6, RZ, 0xc0, !PT ;  /* 0x0000000606087812 */ /* 0x000fe400078ec0ff */
[----:B------:R-:W-:-:S02]  /*01a0*/  ISETP.GE.U32.AND P0, PT, R7, 0x7, PT ;  /* 0x000000070700780c */ /* 0x000fc40003f06070 */
[----:B------:R-:W-:Y:S02]  /*01b0*/  IADD3 R7, PT, PT, R6, UR8, RZ ;  /* 0x0000000806077c10 */ /* 0x000fe4000fffe0ff */
[----:B------:R-:W-:Y:S02]  /*01c0*/  ISETP.GE.U32.AND P1, PT, R8, 0x3, PT ;  /* 0x000000030800780c */ /* 0x000fe40003f26070 */
[----:B------:R-:W-:Y:S01]  /*01d0*/  IADD3 R13, PT, PT, -R12, RZ, RZ ;  /* 0x000000ff0c0d7210 */ /* 0x000fe20007ffe1ff */
[----:B------:R-:W-:Y:S01]  /*01e0*/  IMAD R14, R14, R7, RZ ;  /* 0x000000070e0e7224 */ /* 0x000fe200078e02ff */
[----:B------:R-:W-:Y:S01]  /*01f0*/  MOV R18, RZ ;  /* 0x000000ff00127202 */ /* 0x000fe20000000f00 */
[----:B------:R-:W-:Y:S08]  /*0200*/  @!P2 BRA `(.L_x_1) ;  /* 0x000000040000a947 */ /* 0x000ff00003800000 */
[----:B------:R-:W-:Y:S01]  /*0210*/  IADD3 R6, PT, PT, R6, 0x1, RZ ;  /* 0x0000000106067810 */ /* 0x000fe20007ffe0ff */
[----:B------:R-:W-:Y:S01]  /*0220*/  HFMA2 R16, -RZ, RZ, 0, 0 ;  /* 0x00000000ff107431 */ /* 0x000fe200000001ff */
[----:B------:R-:W-:Y:S02]  /*0230*/  IADD3 R15, PT, PT, R11, R14, RZ ;  /* 0x0000000e0b0f7210 */ /* 0x000fe40007ffe0ff */
[----:B------:R-:W-:Y:S02]  /*0240*/  LOP3.LUT R6, R6, 0xfffffff0, RZ, 0xc0, !PT ;  /* 0xfffffff006067812 */ /* 0x000fe400078ec0ff */
[----:B------:R-:W-:Y:S02]  /*0250*/  MOV R18, RZ ;  /* 0x000000ff00127202 */ /* 0x000fe40000000f00 */
[----:B------:R-:W-:-:S07]  /*0260*/  IADD3 R17, PT, PT, -R6, RZ, RZ ;  /* 0x000000ff06117210 */ /* 0x000fce0007ffe1ff */
.L_x_2:
[----:B------:R-:W2:Y:S08]  /*0270*/  LDC.64 R8, c[0x0][0x388] ;  /* 0x0000e200ff087b82 */ /* 0x000eb00000000a00 */
[----:B------:R-:W3:Y:S01]  /*0280*/  LDC.64 R6, c[0x0][0x390] ;  /* 0x0000e400ff067b82 */ /* 0x000ee20000000a00 */
[----:B--2---:R-:W-:-:S05]  /*0290*/  IMAD.WIDE R8, R15, 0x4, R8 ;  /* 0x000000040f087825 */ /* 0x004fca00078e0208 */
[----:B------:R-:W2:Y:S01]  /*02a0*/  LDG.E R19, desc[UR6][R8.64] ;  /* 0x0000000608137981 */ /* 0x000ea2000c1e1900 */
[----:B---3--:R-:W-:-:S03]  /*02b0*/  IMAD.WIDE R6, R16, 0x4, R6 ;  /* 0x0000000410067825 */ /* 0x008fc600078e0206 */
[----:B------:R-:W3:Y:S04]  /*02c0*/  LDG.E R23, desc[UR6][R8.64+0x4] ;  /* 0x0000040608177981 */ /* 0x000ee8000c1e1900 */
[----:B------:R-:W2:Y:S04]  /*02d0*/  LDG.E R22, desc[UR6][R6.64] ;  /* 0x0000000606167981 */ /* 0x000ea8000c1e1900 */
[----:B------:R-:W3:Y:S04]  /*02e0*/  LDG.E R24, desc[UR6][R6.64+0x4] ;  /* 0x0000040606187981 */ /* 0x000ee8000c1e1900 */
[----:B------:R-:W4:Y:S04]  /*02f0*/  LDG.E R21, desc[UR6][R8.64+0x8] ;  /* 0x0000080608157981 */ /* 0x000f28000c1e1900 */
[----:B------:R-:W4:Y:S04]  /*0300*/  LDG.E R20, desc[UR6][R6.64+0x8] ;  /* 0x0000080606147981 */ /* 0x000f28000c1e1900 */
[----:B------:R-:W5:Y:S04]  /*0310*/  LDG.E R25, desc[UR6][R8.64+0x14] ;  /* 0x0000140608197981 */ /* 0x000f68000c1e1900 */
[----:B------:R-:W5:Y:S01]  /*0320*/  LDG.E R26, desc[UR6][R6.64+0x34] ;  /* 0x00003406061a7981 */ /* 0x000f62000c1e1900 */
[----:B--2---:R-:W-:-:S03]  /*0330*/  FFMA R22, R19, R22, R18 ;  /* 0x0000001613167223 */ /* 0x004fc60000000012 */
[----:B------:R-:W2:Y:S01]  /*0340*/  LDG.E R18, desc[UR6][R8.64+0xc] ;  /* 0x00000c0608127981 */ /* 0x000ea2000c1e1900 */
[----:B---3--:R-:W-:-:S03]  /*0350*/  FFMA R24, R23, R24, R22 ;  /* 0x0000001817187223 */ /* 0x008fc60000000016 */
[----:B------:R-:W2:Y:S04]  /*0360*/  LDG.E R19, desc[UR6][R6.64+0xc] ;  /* 0x00000c0606137981 */ /* 0x000ea8000c1e1900 */
[----:B------:R-:W3:Y:S04]  /*0370*/  LDG.E R22, desc[UR6][R8.64+0x10] ;  /* 0x0000100608167981 */ /* 0x000ee8000c1e1900 */
[----:B------:R-:W3:Y:S01]  /*0380*/  LDG.E R23, desc[UR6][R6.64+0x10] ;  /* 0x0000100606177981 */ /* 0x000ee2000c1e1900 */
[----:B----4-:R-:W-:-:S03]  /*0390*/  FFMA R27, R21, R20, R24 ;  /* 0x00000014151b7223 */ /* 0x010fc60000000018 */
[----:B------:R-:W5:Y:S04]  /*03a0*/  LDG.E R24, desc[UR6][R6.64+0x14] ;  /* 0x0000140606187981 */ /* 0x000f68000c1e1900 */
[----:B------:R-:W4:Y:S04]  /*03b0*/  LDG.E R20, desc[UR6][R8.64+0x18] ;  /* 0x0000180608147981 */ /* 0x000f28000c1e1900 */
[----:B------:R-:W4:Y:S01]  /*03c0*/  LDG.E R21, desc[UR6][R6.64+0x18] ;  /* 0x0000180606157981 */ /* 0x000f22000c1e1900 */
[----:B--2---:R-:W-:-:S03]  /*03d0*/  FFMA R19, R18, R19, R27 ;  /* 0x0000001312137223 */ /* 0x004fc6000000001b */
[----:B------:R-:W2:Y:S01]  /*03e0*/  LDG.E R18, desc[UR6][R8.64+0x1c] ;  /* 0x00001c0608127981 */ /* 0x000ea2000c1e1900 */
[----:B---3--:R-:W-:-:S03]  /*03f0*/  FFMA R22, R22, R23, R19 ;  /* 0x0000001716167223 */ /* 0x008fc60000000013 */
[----:B------:R-:W2:Y:S01]  /*0400*/  LDG.E R19, desc[UR6][R6.64+0x1c] ;  /* 0x00001c0606137981 */ /* 0x000ea2000c1e1900 */
[----:B-----5:R-:W-:-:S03]  /*0410*/  FFMA R25, R25, R24, R22 ;  /* 0x0000001819197223 */ /* 0x020fc60000000016 */
[----:B------:R-:W3:Y:S04]  /*0420*/  LDG.E R22, desc[UR6][R8.64+0x20] ;  /* 0x0000200608167981 */ /* 0x000ee8000c1e1900 */
[----:B------:R-:W3:Y:S01]  /*0430*/  LDG.E R23, desc[UR6][R6.64+0x20] ;  /* 0x0000200606177981 */ /* 0x000ee2000c1e1900 */
[----:B----4-:R-:W-:-:S03]  /*0440*/  FFMA R27, R20, R21, R25 ;  /* 0x00000015141b7223 */ /* 0x010fc60000000019 */
[----:B------:R-:W4:Y:S04]  /*0450*/  LDG.E R25, desc[UR6][R8.64+0x24] ;  /* 0x0000240608197981 */ /* 0x000f28000c1e1900 */
[----:B------:R-:W4:Y:S04]  /*0460*/  LDG.E R24, desc[UR6][R6.64+0x24] ;  /* 0x0000240606187981 */ /* 0x000f28000c1e1900 */
[----:B------:R-:W5:Y:S04]  /*0470*/  LDG.E R20, desc[UR6][R8.64+0x28] ;  /* 0x0000280608147981 */ /* 0x000f68000c1e1900 */
[----:B------:R-:W5:Y:S01]  /*0480*/  LDG.E R21, desc[UR6][R6.64+0x28] ;  /* 0x0000280606157981 */ /* 0x000f62000c1e1900 */
[----:B--2---:R-:W-:-:S03]  /*0490*/  FFMA R19, R18, R19, R27 ;  /* 0x0000001312137223 */ /* 0x004fc6000000001b */
[----:B------:R-:W2:Y:S04]  /*04a0*/  LDG.E R18, desc[UR6][R6.64+0x2c] ;  /* 0x00002c0606127981 */ /* 0x000ea8000c1e1900 */
[----:B------:R-:W2:Y:S01]  /*04b0*/  LDG.E R27, desc[UR6][R6.64+0x3c] ;  /* 0x00003c06061b7981 */ /* 0x000ea2000c1e1900 */
[----:B---3--:R-:W-:-:S03]  /*04c0*/  FFMA R22, R22, R23, R19 ;  /* 0x0000001716167223 */ /* 0x008fc60000000013 */
[----:B------:R-:W2:Y:S04]  /*04d0*/  LDG.E R19, desc[UR6][R8.64+0x2c] ;  /* 0x00002c0608137981 */ /* 0x000ea8000c1e1900 */
[----:B------:R-:W3:Y:S01]  /*04e0*/  LDG.E R23, desc[UR6][R8.64+0x30] ;  /* 0x0000300608177981 */ /* 0x000ee2000c1e1900 */
[----:B----4-:R-:W-:-:S03]  /*04f0*/  FFMA R25, R25, R24, R22 ;  /* 0x0000001819197223 */ /* 0x010fc60000000016 */
[----:B------:R-:W3:Y:S04]  /*0500*/  LDG.E R22, desc[UR6][R6.64+0x30] ;  /* 0x0000300606167981 */ /* 0x000ee8000c1e1900 */
[----:B------:R-:W4:Y:S01]  /*0510*/  LDG.E R24, desc[UR6][R8.64+0x3c] ;  /* 0x00003c0608187981 */ /* 0x000f22000c1e1900 */
[----:B-----5:R-:W-:-:S03]  /*0520*/  FFMA R28, R20, R21, R25 ;  /* 0x00000015141c7223 */ /* 0x020fc60000000019 */
[----:B------:R-:W5:Y:S04]  /*0530*/  LDG.E R25, desc[UR6][R8.64+0x34] ;  /* 0x0000340608197981 */ /* 0x000f68000c1e1900 */
[----:B------:R-:W4:Y:S04]  /*0540*/  LDG.E R20, desc[UR6][R8.64+0x38] ;  /* 0x0000380608147981 */ /* 0x000f28000c1e1900 */
[----:B------:R-:W4:Y:S01]  /*0550*/  LDG.E R21, desc[UR6][R6.64+0x38] ;  /* 0x0000380606157981 */ /* 0x000f22000c1e1900 */
[----:B------:R-:W-:-:S04]  /*0560*/  IADD3 R17, PT, PT, R17, 0x10, RZ ;  /* 0x0000001011117810 */ /* 0x000fc80007ffe0ff */
[----:B------:R-:W-:Y:S02]  /*0570*/  ISETP.NE.AND P2, PT, R17, RZ, PT ;  /* 0x000000ff1100720c */ /* 0x000fe40003f45270 */
[----:B------:R-:W-:Y:S02]  /*0580*/  IADD3 R13, PT, PT, R13, 0x10, RZ ;  /* 0x000000100d0d7810 */ /* 0x000fe40007ffe0ff */
[----:B------:R-:W-:Y:S02]  /*0590*/  IADD3 R15, PT, PT, R15, 0x10, RZ ;  /* 0x000000100f0f7810 */ /* 0x000fe40007ffe0ff */
[----:B------:R-:W-:Y:S01]  /*05a0*/  IADD3 R16, PT, PT, R16, 0x10, RZ ;  /* 0x0000001010107810 */ /* 0x000fe20007ffe0ff */
[----:B--2---:R-:W-:-:S04]  /*05b0*/  FFMA R18, R19, R18, R28 ;  /* 0x0000001213127223 */ /* 0x004fc8000000001c */
[----:B---3--:R-:W-:-:S04]  /*05c0*/  FFMA R18, R23, R22, R18 ;  /* 0x0000001617127223 */ /* 0x008fc80000000012 */
[----:B-----5:R-:W-:-:S04]  /*05d0*/  FFMA R25, R25, R26, R18 ;  /* 0x0000001a19197223 */ /* 0x020fc80000000012 */
[----:B----4-:R-:W-:-:S04]  /*05e0*/  FFMA R21, R20, R21, R25 ;  /* 0x0000001514157223 */ /* 0x010fc80000000019 */
[----:B------:R-:W-:Y:S01]  /*05f0*/  FFMA R18, R24, R27, R21 ;  /* 0x0000001b18127223 */ /* 0x000fe20000000015 */
[----:B------:R-:W-:Y:S06]  /*0600*/  @P2 BRA `(.L_x_2) ;  /* 0xfffffffc00182947 */ /* 0x000fec000383ffff */
.L_x_1:
[----:B------:R-:W-:Y:S01]  /*0610*/  IADD3 R16, PT, PT, R14, R12, R11 ;  /* 0x0000000c0e107210 */ /* 0x000fe20007ffe00b */
[----:B------:R-:W-:Y:S06]  /*0620*/  @!P0 BRA `(.L_x_3) ;  /* 0x00000000007c8947 */ /* 0x000fec0003800000 */
[----:B------:R-:W2:Y:S01]  /*0630*/  LDC.64 R6, c[0x0][0x388] ;  /* 0x0000e200ff067b82 */ /* 0x000ea20000000a00 */
[----:B------:R-:W-:Y:S02]  /*0640*/  IADD3 R15, PT, PT, R16, R13, RZ ;  /* 0x0000000d100f7210 */ /* 0x000fe40007ffe0ff */
[----:B------:R-:W-:-:S05]  /*0650*/  IADD3 R17, PT, PT, R13, R12, RZ ;  /* 0x0000000c0d117210 */ /* 0x000fca0007ffe0ff */
        /* <DEDUP_REMOVED lines=10> */
[----:B------:R-:W5:Y:S04]  /*0700*/  LDG.E R20, desc[UR6][R8.64+0xc] ;  /* 0x00000c0608147981 */ /* 0x000f68000c1e1900 */
[----:B------:R-:W5:Y:S04]  /*0710*/  LDG.E R26, desc[UR6][R8.64+0x18] ;  /* 0x00001806081a7981 */ /* 0x000f68000c1e1900 */
[----:B------:R-:W5:Y:S04]  /*0720*/  LDG.E R25, desc[UR6][R6.64+0x1c] ;  /* 0x00001c0606197981 */ /* 0x000f68000c1e1900 */
[----:B------:R-:W5:Y:S01]  /*0730*/  LDG.E R28, desc[UR6][R8.64+0x1c] ;  /* 0x00001c06081c7981 */ /* 0x000f62000c1e1900 */
[----:B--2---:R-:W-:-:S03]  /*0740*/  FFMA R21, R19, R21, R18 ;  /* 0x0000001513157223 */ /* 0x004fc60000000012 */
[----:B------:R-:W2:Y:S04]  /*0750*/  LDG.E R18, desc[UR6][R6.64+0x10] ;  /* 0x0000100606127981 */ /* 0x000ea8000c1e1900 */
[----:B------:R-:W2:Y:S01]  /*0760*/  LDG.E R19, desc[UR6][R8.64+0x10] ;  /* 0x0000100608137981 */ /* 0x000ea2000c1e1900 */
[----:B---3--:R-:W-:-:S03]  /*0770*/  FFMA R27, R24, R23, R21 ;  /* 0x00000017181b7223 */ /* 0x008fc60000000015 */
[----:B------:R-:W3:Y:S04]  /*0780*/  LDG.E R23, desc[UR6][R6.64+0x14] ;  /* 0x0000140606177981 */ /* 0x000ee8000c1e1900 */
[----:B------:R-:W3:Y:S04]  /*0790*/  LDG.E R24, desc[UR6][R8.64+0x14] ;  /* 0x0000140608187981 */ /* 0x000ee8000c1e1900 */
[----:B------:R-:W3:Y:S01]  /*07a0*/  LDG.E R21, desc[UR6][R6.64+0x18] ;  /* 0x0000180606157981 */ /* 0x000ee2000c1e1900 */
[----:B----4-:R-:W-:-:S04]  /*07b0*/  FFMA R22, R22, R15, R27 ;  /* 0x0000000f16167223 */ /* 0x010fc8000000001b */
[----:B-----5:R-:W-:Y:S01]  /*07c0*/  FFMA R17, R17, R20, R22 ;  /* 0x0000001411117223 */ /* 0x020fe20000000016 */
[----:B------:R-:W-:-:S03]  /*07d0*/  IADD3 R13, PT, PT, R13, 0x8, RZ ;  /* 0x000000080d0d7810 */ /* 0x000fc60007ffe0ff */
[----:B--2---:R-:W-:-:S04]  /*07e0*/  FFMA R18, R18, R19, R17 ;  /* 0x0000001312127223 */ /* 0x004fc80000000011 */
[----:B---3--:R-:W-:-:S04]  /*07f0*/  FFMA R18, R23, R24, R18 ;  /* 0x0000001817127223 */ /* 0x008fc80000000012 */
[----:B------:R-:W-:-:S04]  /*0800*/  FFMA R18, R21, R26, R18 ;  /* 0x0000001a15127223 */ /* 0x000fc80000000012 */
[----:B------:R-:W-:-:S07]  /*0810*/  FFMA R18, R25, R28, R18 ;  /* 0x0000001c19127223 */ /* 0x000fce0000000012 */
.L_x_3:
[----:B------:R-:W-:Y:S02]  /*0820*/  @P1 IADD3 R7, PT, PT, R16, R13, RZ ;  /* 0x0000000d10071210 */ /* 0x000fe40007ffe0ff */
[----:B------:R-:W-:-:S03]  /*0830*/  @P1 IADD3 R9, PT, PT, R13, R12, RZ ;  /* 0x0000000c0d091210 */ /* 0x000fc60007ffe0ff */
[----:B0-----:R-:W-:-:S04]  /*0840*/  @P1 IMAD.WIDE R6, R7, 0x4, R2 ;  /* 0x0000000407061825 */ /* 0x001fc800078e0202 */
[----:B-1----:R-:W-:Y:S01]  /*0850*/  @P1 IMAD.WIDE R8, R9, 0x4, R4 ;  /* 0x0000000409081825 */ /* 0x002fe200078e0204 */
[----:B------:R-:W2:Y:S04]  /*0860*/  @P1 LDG.E R15, desc[UR6][R6.64] ;  /* 0x00000006060f1981 */ /* 0x000ea8000c1e1900 */
[----:B------:R-:W2:Y:S04]  /*0870*/  @P1 LDG.E R16, desc[UR6][R8.64] ;  /* 0x0000000608101981 */ /* 0x000ea8000c1e1900 */
[----:B------:R-:W3:Y:S04]  /*0880*/  @P1 LDG.E R17, desc[UR6][R6.64+0x4] ;  /* 0x0000040606111981 */ /* 0x000ee8000c1e1900 */
[----:B------:R-:W3:Y:S04]  /*0890*/  @P1 LDG.E R19, desc[UR6][R8.64+0x4] ;  /* 0x0000040608131981 */ /* 0x000ee8000c1e1900 */
[----:B------:R-:W4:Y:S04]  /*08a0*/  @P1 LDG.E R21, desc[UR6][R6.64+0x8] ;  /* 0x0000080606151981 */ /* 0x000f28000c1e1900 */
[----:B------:R-:W4:Y:S04]  /*08b0*/  @P1 LDG.E R20, desc[UR6][R8.64+0x8] ;  /* 0x0000080608141981 */ /* 0x000f28000c1e1900 */
[----:B------:R-:W5:Y:S04]  /*08c0*/  @P1 LDG.E R23, desc[UR6][R6.64+0xc] ;  /* 0x00000c0606171981 */ /* 0x000f68000c1e1900 */
[----:B------:R-:W5:Y:S01]  /*08d0*/  @P1 LDG.E R22, desc[UR6][R8.64+0xc] ;  /* 0x00000c0608161981 */ /* 0x000f62000c1e1900 */
[----:B------:R-:W0:Y:S01]  /*08e0*/  LDCU.U16 UR5, c[0x0][0x3a4] ;  /* 0x00007480ff0577ac */ /* 0x000e220008000400 */
[----:B------:R-:W-:Y:S01]  /*08f0*/  @P1 IADD3 R13, PT, PT, R13, 0x4, RZ ;  /* 0x000000040d0d1810 */ /* 0x000fe20007ffe0ff */
[----:B0-----:R-:W-:-:S04]  /*0900*/  USHF.L.U32 UR5, UR5, 0x1, URZ ;  /* 0x0000000105057899 */ /* 0x001fc800080006ff */
[----:B------:R-:W-:-:S04]  /*0910*/  ULOP3.LUT UR5, UR5, 0x2, URZ, 0xe2, !UPT ;  /* 0x0000000205057892 */ /* 0x000fc8000f8ee2ff */
[----:B------:R-:W-:Y:S01]  /*0920*/  UIADD3 UR5, UPT, UPT, -UR5, URZ, URZ ;  /* 0x000000ff05057290 */ /* 0x000fe2000fffe1ff */
[----:B--2---:R-:W-:Y:S01]  /*0930*/  @P1 FFMA R16, R15, R16, R18 ;  /* 0x000000100f101223 */ /* 0x004fe20000000012 */
[----:B------:R-:W-:-:S04]  /*0940*/  IADD3 R15, PT, PT, R13, R12, RZ ;  /* 0x0000000c0d0f7210 */ /* 0x000fc80007ffe0ff */
[----:B------:R-:W-:Y:S01]  /*0950*/  IADD3 R13, PT, PT, R15, UR4, R0 ;  /* 0x000000040f0d7c10 */ /* 0x000fe2000fffe000 */
[----:B---3--:R-:W-:-:S03]  /*0960*/  @P1 FFMA R16, R17, R19, R16 ;  /* 0x0000001311101223 */ /* 0x008fc60000000010 */
[----:B------:R-:W-:Y:S01]  /*0970*/  IADD3 R13, PT, PT, R14, R13, RZ ;  /* 0x0000000d0e0d7210 */ /* 0x000fe20007ffe0ff */
[----:B----4-:R-:W-:-:S04]  /*0980*/  @P1 FFMA R16, R21, R20, R16 ;  /* 0x0000001415101223 */ /* 0x010fc80000000010 */
[----:B-----5:R-:W-:-:S07]  /*0990*/  @P1 FFMA R18, R23, R22, R16 ;  /* 0x0000001617121223 */ /* 0x020fce0000000010 */
.L_x_4:
[----:B------:R-:W-:-:S04]  /*09a0*/  IMAD.WIDE R6, R15, 0x4, R4 ;  /* 0x000000040f067825 */ /* 0x000fc800078e0204 */
[----:B------:R-:W-:Y:S02]  /*09b0*/  IMAD.WIDE R8, R13, 0x4, R2 ;  /* 0x000000040d087825 */ /* 0x000fe400078e0202 */
[----:B------:R-:W2:Y:S04]  /*09c0*/  LDG.E R6, desc[UR6][R6.64] ;  /* 0x0000000606067981 */ /* 0x000ea8000c1e1900 */
[----:B------:R-:W2:Y:S01]  /*09d0*/  LDG.E R9, desc[UR6][R8.64] ;  /* 0x0000000608097981 */ /* 0x000ea2000c1e1900 */
[----:B------:R-:W-:Y:S01]  /*09e0*/  UIADD3 UR5, UPT, UPT, UR5, 0x1, URZ ;  /* 0x0000000105057890 */ /* 0x000fe2000fffe0ff */
[----:B------:R-:W-:Y:S02]  /*09f0*/  IADD3 R15, PT, PT, R15, 0x1, RZ ;  /* 0x000000010f0f7810 */ /* 0x000fe40007ffe0ff */
[----:B------:R-:W-:Y:S01]  /*0a00*/  IADD3 R13, PT, PT, R13, 0x1, RZ ;  /* 0x000000010d0d7810 */ /* 0x000fe20007ffe0ff */
[----:B------:R-:W-:Y:S01]  /*0a10*/  UISETP.NE.AND UP0, UPT, UR5, 0x1, UPT ;  /* 0x000000010500788c */ /* 0x000fe2000bf05270 */
[----:B--2---:R-:W-:-:S08]  /*0a20*/  FFMA R18, R9, R6, R18 ;  /* 0x0000000609127223 */ /* 0x004fd00000000012 */
[----:B------:R-:W-:Y:S05]  /*0a30*/  BRA.U UP0, `(.L_x_4) ;  /* 0xfffffffd00d87547 */ /* 0x000fea000b83ffff */
.L_x_0:
[----:B------:R-:W0:Y:S01]  /*0a40*/  LDC.64 R2, c[0x0][0x380] ;  /* 0x0000e000ff027b82 */ /* 0x000e220000000a00 */
[----:B------:R-:W-:-:S04]  /*0a50*/  IMAD R11, R10, UR8, R11 ;  /* 0x000000080a0b7c24 */ /* 0x000fc8000f8e020b */
[----:B0-----:R-:W-:-:S05]  /*0a60*/  IMAD.WIDE R2, R11, 0x4, R2 ;  /* 0x000000040b027825 */ /* 0x001fca00078e0202 */
[----:B------:R-:W-:Y:S01]  /*0a70*/  STG.E desc[UR6][R2.64], R18 ;  /* 0x0000001202007986 */ /* 0x000fe2000c101906 */
[----:B------:R-:W-:Y:S05]  /*0a80*/  EXIT ;  /* 0x000000000000794d */ /* 0x000fea0003800000 */
.L_x_5:
[----:B------:R-:W-:-:S00]  /*0a90*/  BRA `(.L_x_5) ;  /* 0xfffffffc00fc7947 */ /* 0x000fc0000383ffff */
[----:B------:R-:W-:-:S00]  /*0aa0*/  NOP ;  /* 0x0000000000007918 */ /* 0x000fc00000000000 */
        /* <DEDUP_REMOVED lines=13> */
.L_x_11:


//--------------------- .text._Z5conv0PfS_S_iiii  --------------------------
	.section	.text._Z5conv0PfS_S_iiii,"ax",@progbits
	.align	128
        .global         _Z5conv0PfS_S_iiii
        .type           _Z5conv0PfS_S_iiii,@function
        .size           _Z5conv0PfS_S_iiii,(.L_x_12 - _Z5conv0PfS_S_iiii)
        .other          _Z5conv0PfS_S_iiii,@"STO_CUDA_ENTRY STV_DEFAULT"
_Z5conv0PfS_S_iiii:
.text._Z5conv0PfS_S_iiii:
[----:B------:R-:W-:Y:S01]  /*0000*/  LDC R1, c[0x0][0x37c] ;  /* 0x0000df00ff017b82 */ /* 0x000fe20000000800 */
[----:B------:R-:W0:Y:S07]  /*0010*/  S2R R3, SR_TID.X ;  /* 0x0000000000037919 */ /* 0x000e2e0000002100 */
[----:B------:R-:W1:Y:S01]  /*0020*/  LDC R0, c[0x0][0x3a4] ;  /* 0x0000e900ff007b82 */ /* 0x000e620000000800 */
[----:B------:R-:W2:Y:S07]  /*0030*/  S2R R2, SR_TID.Y ;  /* 0x0000000000027919 */ /* 0x000eae0000002200 */
[----:B------:R-:W3:Y:S08]  /*0040*/  LDC.64 R6, c[0x0][0x398] ;  /* 0x0000e600ff067b82 */ /* 0x000ef00000000a00 */
[----:B------:R-:W2:Y:S08]  /*0050*/  LDC R15, c[0x0][0x364] ;  /* 0x0000d900ff0f7b82 */ /* 0x000eb00000000800 */
[----:B------:R-:W0:Y:S01]  /*0060*/  S2UR UR5, SR_CTAID.X ;  /* 0x00000000000579c3 */ /* 0x000e220000002500 */
[----:B-1----:R-:W-:-:S07]  /*0070*/  SHF.L.U32 R9, R0, 0x1, RZ ;  /* 0x0000000100097819 */ /* 0x002fce00000006ff */
[----:B------:R-:W0:Y:S01]  /*0080*/  LDC R12, c[0x0][0x360] ;  /* 0x0000d800ff0c7b82 */ /* 0x000e220000000800 */
[----:B---3--:R-:W-:-:S07]  /*0090*/  IADD3 R13, PT, PT, R9, R6, RZ ;  /* 0x00000006090d7210 */ /* 0x008fce0007ffe0ff */
[----:B------:R-:W2:Y:S01]  /*00a0*/  S2UR UR4, SR_CTAID.Y ;  /* 0x00000000000479c3 */ /* 0x000ea20000002600 */
[----:B0-----:R-:W-:Y:S01]  /*00b0*/  IMAD R12, R12, UR5, R3 ;  /* 0x000000050c0c7c24 */ /* 0x001fe2000f8e0203 */
[----:B------:R-:W-:-:S04]  /*00c0*/  IADD3 R3, PT, PT, R13, -R0, RZ ;  /* 0x800000000d037210 */ /* 0x000fc80007ffe0ff */
[----:B------:R-:W-:Y:S01]  /*00d0*/  ISETP.GE.AND P0, PT, R12, R3, PT ;  /* 0x000000030c00720c */ /* 0x000fe20003f06270 */
[----:B--2---:R-:W-:Y:S01]  /*00e0*/  IMAD R15, R15, UR4, R2 ;  /* 0x000000040f0f7c24 */ /* 0x004fe2000f8e0202 */
[----:B------:R-:W-:-:S04]  /*00f0*/  IADD3 R2, PT, PT, R0, R7, RZ ;  /* 0x0000000700027210 */ /* 0x000fc80007ffe0ff */
[C---:B------:R-:W-:Y:S02]  /*0100*/  VIMNMX R3, PT, PT, R15.reuse, R12, PT ;  /* 0x0000000c0f037248 */ /* 0x040fe40003fe0100 */
[----:B------:R-:W-:-:S04]  /*0110*/  ISETP.GE.OR P0, PT, R15, R2, P0 ;  /* 0x000000020f00720c */ /* 0x000fc80000706670 */
[----:B------:R-:W-:-:S13]  /*0120*/  ISETP.LT.OR P0, PT, R3, R0, P0 ;  /* 0x000000000300720c */ /* 0x000fda0000701670 */
[----:B------:R-:W-:Y:S05]  /*0130*/  @P0 EXIT ;  /* 0x000000000000094d */ /* 0x000fea0003800000 */
[----:B------:R-:W-:Y:S01]  /*0140*/  ISETP.GE.AND P0, PT, R0, RZ, PT ;  /* 0x000000ff0000720c */ /* 0x000fe20003f06270 */
[----:B------:R-:W0:Y:S01]  /*0150*/  LDCU.64 UR4, c[0x0][0x358] ;  /* 0x00006b00ff0477ac */ /* 0x000e220008000a00 */
[----:B------:R-:W-:-:S11]  /*0160*/  HFMA2 R19, -RZ, RZ, 0, 0 ;  /* 0x00000000ff137431 */ /* 0x000fd600000001ff */
[----:B------:R-:W-:Y:S05]  /*0170*/  @!P0 BRA `(.L_x_6) ;  /* 0x0000000400a08947 */ /* 0x000fea0003800000 */
[----:B------:R-:W1:Y:S01]  /*0180*/  LDC.64 R2, c[0x0][0x388] ;  /* 0x0000e200ff027b82 */ /* 0x000e620000000a00 */
[C---:B------:R-:W-:Y:S02]  /*0190*/  ISETP.GE.U32.AND P2, PT, R9.reuse, 0x7, PT ;  /* 0x000000070900780c */ /* 0x040fe40003f46070 */
[----:B------:R-:W-:Y:S02]  /*01a0*/  LOP3.LUT R8, R0, 0x1, RZ, 0xc0, !PT ;  /* 0x0000000100087812 */ /* 0x000fe400078ec0ff */
[----:B------:R-:W-:Y:S02]  /*01b0*/  LOP3.LUT R7, R9, 0x6, RZ, 0xc0, !PT ;  /* 0x0000000609077812 */ /* 0x000fe400078ec0ff */
[----:B------:R-:W-:Y:S01]  /*01c0*/  ISETP.NE.U32.AND P1, PT, R8, 0x1, PT ;  /* 0x000000010800780c */ /* 0x000fe20003f25070 */
[----:B------:R-:W2:Y:S01]  /*01d0*/  LDC.64 R4, c[0x0][0x390] ;  /* 0x0000e400ff047b82 */ /* 0x000ea20000000a00 */
[----:B------:R-:W-:Y:S02]  /*01e0*/  ISETP.GE.U32.AND P0, PT, R7, 0x3, PT ;  /* 0x000000030700780c */ /* 0x000fe40003f06070 */
[----:B------:R-:W-:-:S02]  /*01f0*/  IADD3 R14, PT, PT, -R0, RZ, RZ ;  /* 0x000000ff000e7210 */ /* 0x000fc40007ffe1ff */
[----:B------:R-:W-:Y:S01]  /*0200*/  MOV R8, RZ ;  /* 0x000000ff00087202 */ /* 0x000fe20000000f00 */
[----:B------:R-:W-:Y:S08]  /*0210*/  @!P2 BRA `(.L_x_7) ;  /* 0x0000000000c4a947 */ /* 0x000ff00003800000 */
[----:B------:R-:W-:Y:S01]  /*0220*/  IADD3 R9, PT, PT, R9, 0x1, RZ ;  /* 0x0000000109097810 */ /* 0x000fe20007ffe0ff */
[----:B------:R-:W-:Y:S01]  /*0230*/  HFMA2 R19, -RZ, RZ, 0, 0 ;  /* 0x00000000ff137431 */ /* 0x000fe200000001ff */
[----:B------:R-:W-:Y:S02]  /*0240*/  IADD3 R16, PT, PT, R15, -R0, RZ ;  /* 0x800000000f107210 */ /* 0x000fe40007ffe0ff */
[----:B------:R-:W-:Y:S02]  /*0250*/  LOP3.LUT R9, R9, 0xfffffff8, RZ, 0xc0, !PT ;  /* 0xfffffff809097812 */ /* 0x000fe400078ec0ff */
[----:B------:R-:W-:Y:S01]  /*0260*/  LEA R17, R0, R6, 0x1 ;  /* 0x0000000600117211 */ /* 0x000fe200078e08ff */
[----:B------:R-:W-:Y:S01]  /*0270*/  IMAD R16, R13, R16, R12 ;  /* 0x000000100d107224 */ /* 0x000fe200078e020c */
[----:B------:R-:W-:Y:S02]  /*0280*/  MOV R8, RZ ;  /* 0x000000ff00087202 */ /* 0x000fe40000000f00 */
[----:B------:R-:W-:-:S07]  /*0290*/  IADD3 R18, PT, PT, -R9, RZ, RZ ;  /* 0x000000ff09127210 */ /* 0x000fce0007ffe1ff */
.L_x_8:
[----:B------:R-:W3:Y:S08]  /*02a0*/  LDC.64 R10, c[0x0][0x388] ;  /* 0x0000e200ff0a7b82 */ /* 0x000ef00000000a00 */
[----:B------:R-:W4:Y:S01]  /*02b0*/  LDC.64 R6, c[0x0][0x390] ;  /* 0x0000e400ff067b82 */ /* 0x000f220000000a00 */
[----:B---3--:R-:W-:-:S05]  /*02c0*/  IMAD.WIDE R10, R16, 0x4, R10 ;  /* 0x00000004100a7825 */ /* 0x008fca00078e020a */
[----:B0-----:R-:W3:Y:S01]  /*02d0*/  LDG.E R9, desc[UR4][R10.64] ;  /* 0x000000040a097981 */ /* 0x001ee2000c1e1900 */
[----:B----4-:R-:W-:-:S04]  /*02e0*/  IMAD.WIDE R6, R19, 0x4, R6 ;  /* 0x0000000413067825 */ /* 0x010fc800078e0206 */
[C---:B------:R-:W-:Y:S01]  /*02f0*/  IMAD.WIDE R24, R13.reuse, 0x4, R10 ;  /* 0x000000040d187825 */ /* 0x040fe200078e020a */
[----:B------:R-:W3:Y:S04]  /*0300*/  LDG.E R28, desc[UR4][R6.64] ;  /* 0x00000004061c7981 */ /* 0x000ee8000c1e1900 */
[----:B------:R-:W4:Y:S04]  /*0310*/  LDG.E R29, desc[UR4][R6.64+0x4] ;  /* 0x00000404061d7981 */ /* 0x000f28000c1e1900 */
[----:B------:R-:W4:Y:S01]  /*0320*/  LDG.E R10, desc[UR4][R24.64] ;  /* 0x00000004180a7981 */ /* 0x000f22000c1e1900 */
[----:B------:R-:W-:-:S03]  /*0330*/  IMAD.WIDE R22, R13, 0x4, R24 ;  /* 0x000000040d167825 */ /* 0x000fc600078e0218 */
[----:B------:R-:W5:Y:S04]  /*0340*/  LDG.E R26, desc[UR4][R6.64+0x8] ;  /* 0x00000804061a7981 */ /* 0x000f68000c1e1900 */
[----:B------:R-:W5:Y:S01]  /*0350*/  LDG.E R27, desc[UR4][R22.64] ;  /* 0x00000004161b7981 */ /* 0x000f62000c1e1900 */
[----:B------:R-:W-:-:S03]  /*0360*/  IMAD.WIDE R20, R13, 0x4, R22 ;  /* 0x000000040d147825 */ /* 0x000fc600078e0216 */
[----:B------:R-:W2:Y:S01]  /*0370*/  LDG.E R25, desc[UR4][R6.64+0x10] ;  /* 0x0000100406197981 */ /* 0x000ea2000c1e1900 */
[----:B---3--:R-:W-:Y:S01]  /*0380*/  FFMA R11, R9, R28, R8 ;  /* 0x0000001c090b7223 */ /* 0x008fe20000000008 */
[C---:B------:R-:W-:Y:S02]  /*0390*/  IMAD.WIDE R8, R13.reuse, 0x4, R20 ;  /* 0x000000040d087825 */ /* 0x040fe400078e0214 */
[----:B------:R4:W3:Y:S02]  /*03a0*/  LDG.E R28, desc[UR4][R20.64] ;  /* 0x00000004141c7981 */ /* 0x0008e4000c1e1900 */
[----:B----4-:R-:W-:Y:S01]  /*03b0*/  FFMA R20, R10, R29, R11 ;  /* 0x0000001d0a147223 */ /* 0x010fe2000000000b */
[C---:B------:R-:W-:Y:S01]  /*03c0*/  IMAD.WIDE R10, R13.reuse, 0x4, R8 ;  /* 0x000000040d0a7825 */ /* 0x040fe200078e0208 */
[----:B------:R-:W3:Y:S04]  /*03d0*/  LDG.E R29, desc[UR4][R6.64+0xc] ;  /* 0x00000c04061d7981 */ /* 0x000ee8000c1e1900 */
[----:B------:R-:W2:Y:S01]  /*03e0*/  LDG.E R8, desc[UR4][R8.64] ;  /* 0x0000000408087981 */ /* 0x000ea2000c1e1900 */
[----:B------:R-:W-:-:S04]  /*03f0*/  IMAD.WIDE R22, R13, 0x4, R10 ;  /* 0x000000040d167825 */ /* 0x000fc800078e020a */
[----:B-----5:R-:W-:Y:S01]  /*0400*/  FFMA R27, R27, R26, R20 ;  /* 0x0000001a1b1b7223 */ /* 0x020fe20000000014 */
[----:B------:R-:W4:Y:S04]  /*0410*/  LDG.E R10, desc[UR4][R10.64] ;  /* 0x000000040a0a7981 */ /* 0x000f28000c1e1900 */
[----:B------:R-:W4:Y:S01]  /*0420*/  LDG.E R26, desc[UR4][R6.64+0x14] ;  /* 0x00001404061a7981 */ /* 0x000f22000c1e1900 */
[----:B------:R-:W-:-:S03]  /*0430*/  IMAD.WIDE R20, R13, 0x4, R22 ;  /* 0x000000040d147825 */ /* 0x000fc600078e0216 */
[----:B------:R-:W5:Y:S04]  /*0440*/  LDG.E R24, desc[UR4][R22.64] ;  /* 0x0000000416187981 */ /* 0x000f68000c1e1900 */
[----:B------:R-:W5:Y:S04]  /*0450*/  LDG.E R9, desc[UR4][R6.64+0x18] ;  /* 0x0000180406097981 */ /* 0x000f68000c1e1900 */
[----:B------:R-:W5:Y:S04]  /*0460*/  LDG.E R20, desc[UR4][R20.64] ;  /* 0x0000000414147981 */ /* 0x000f68000c1e1900 */
[----:B------:R-:W5:Y:S01]  /*0470*/  LDG.E R11, desc[UR4][R6.64+0x1c] ;  /* 0x00001c04060b7981 */ /* 0x000f62000c1e1900 */
[----:B------:R-:W-:-:S04]  /*0480*/  IADD3 R18, PT, PT, R18, 0x8, RZ ;  /* 0x0000000812127810 */ /* 0x000fc80007ffe0ff */
[----:B------:R-:W-:Y:S02]  /*0490*/  ISETP.NE.AND P2, PT, R18, RZ, PT ;  /* 0x000000ff1200720c */ /* 0x000fe40003f45270 */
[----:B------:R-:W-:Y:S02]  /*04a0*/  IADD3 R14, PT, PT, R14, 0x8, RZ ;  /* 0x000000080e0e7810 */ /* 0x000fe40007ffe0ff */
[----:B------:R-:W-:Y:S02]  /*04b0*/  LEA R16, R17, R16, 0x3 ;  /* 0x0000001011107211 */ /* 0x000fe400078e18ff */
[----:B------:R-:W-:Y:S01]  /*04c0*/  IADD3 R19, PT, PT, R19, 0x8, RZ ;  /* 0x0000000813137810 */ /* 0x000fe20007ffe0ff */
[----:B---3--:R-:W-:-:S04]  /*04d0*/  FFMA R27, R28, R29, R27 ;  /* 0x0000001d1c1b7223 */ /* 0x008fc8000000001b */
[----:B--2---:R-:W-:-:S04]  /*04e0*/  FFMA R25, R8, R25, R27 ;  /* 0x0000001908197223 */ /* 0x004fc8000000001b */
[----:B----4-:R-:W-:-:S04]  /*04f0*/  FFMA R25, R10, R26, R25 ;  /* 0x0000001a0a197223 */ /* 0x010fc80000000019 */
[----:B-----5:R-:W-:-:S04]  /*0500*/  FFMA R9, R24, R9, R25 ;  /* 0x0000000918097223 */ /* 0x020fc80000000019 */
[----:B------:R-:W-:Y:S01]  /*0510*/  FFMA R8, R20, R11, R9 ;  /* 0x0000000b14087223 */ /* 0x000fe20000000009 */
[----:B------:R-:W-:Y:S06]  /*0520*/  @P2 BRA `(.L_x_8) ;  /* 0xfffffffc005c2947 */ /* 0x000fec000383ffff */
.L_x_7:
[----:B------:R-:W-:Y:S05]  /*0530*/  @!P0 BRA `(.L_x_9) ;  /* 0x00000000005c8947 */ /* 0x000fea0003800000 */
[----:B------:R-:W3:Y:S01]  /*0540*/  LDC.64 R18, c[0x0][0x388] ;  /* 0x0000e200ff127b82 */ /* 0x000ee20000000a00 */
[----:B------:R-:W-:Y:S02]  /*0550*/  IADD3 R9, PT, PT, R15, R14, RZ ;  /* 0x0000000e0f097210 */ /* 0x000fe40007ffe0ff */
[----:B------:R-:W-:-:S03]  /*0560*/  IADD3 R11, PT, PT, R14, R0, RZ ;  /* 0x000000000e0b7210 */ /* 0x000fc60007ffe0ff */
[----:B------:R-:W-:Y:S02]  /*0570*/  IMAD R9, R13, R9, R12 ;  /* 0x000000090d097224 */ /* 0x000fe400078e020c */
[----:B------:R-:W4:Y:S02]  /*0580*/  LDC.64 R6, c[0x0][0x390] ;  /* 0x0000e400ff067b82 */ /* 0x000f240000000a00 */
[----:B---3--:R-:W-:-:S04]  /*0590*/  IMAD.WIDE R18, R9, 0x4, R18 ;  /* 0x0000000409127825 */ /* 0x008fc800078e0212 */
[----:B------:R-:W-:Y:S02]  /*05a0*/  IMAD.WIDE R20, R13, 0x4, R18 ;  /* 0x000000040d147825 */ /* 0x000fe400078e0212 */
[----:B0-----:R-:W3:Y:S02]  /*05b0*/  LDG.E R19, desc[UR4][R18.64] ;  /* 0x0000000412137981 */ /* 0x001ee4000c1e1900 */
[----:B----4-:R-:W-:-:S04]  /*05c0*/  IMAD.WIDE R6, R11, 0x4, R6 ;  /* 0x000000040b067825 */ /* 0x010fc800078e0206 */
[C---:B------:R-:W-:Y:S01]  /*05d0*/  IMAD.WIDE R10, R13.reuse, 0x4, R20 ;  /* 0x000000040d0a7825 */ /* 0x040fe200078e0214 */
[----:B------:R-:W3:Y:S04]  /*05e0*/  LDG.E R9, desc[UR4][R6.64] ;  /* 0x0000000406097981 */ /* 0x000ee8000c1e1900 */
[----:B------:R-:W4:Y:S01]  /*05f0*/  LDG.E R20, desc[UR4][R20.64] ;  /* 0x0000000414147981 */ /* 0x000f22000c1e1900 */
[----:B------:R-:W-:-:S03]  /*0600*/  IMAD.WIDE R16, R13, 0x4, R10 ;  /* 0x000000040d107825 */ /* 0x000fc600078e020a */
[----:B------:R-:W4:Y:S04]  /*0610*/  LDG.E R22, desc[UR4][R6.64+0x4] ;  /* 0x0000040406167981 */ /* 0x000f28000c1e1900 */
[----:B------:R-:W5:Y:S04]  /*0620*/  LDG.E R10, desc[UR4][R10.64] ;  /* 0x000000040a0a7981 */ /* 0x000f68000c1e1900 */
[----:B------:R-:W5:Y:S04]  /*0630*/  LDG.E R23, desc[UR4][R6.64+0x8] ;  /* 0x0000080406177981 */ /* 0x000f68000c1e1900 */
[----:B------:R-:W2:Y:S04]  /*0640*/  LDG.E R16, desc[UR4][R16.64] ;  /* 0x0000000410107981 */ /* 0x000ea8000c1e1900 */
[----:B------:R-:W2:Y:S01]  /*0650*/  LDG.E R24, desc[UR4][R6.64+0xc] ;  /* 0x00000c0406187981 */ /* 0x000ea2000c1e1900 */
[----:B------:R-:W-:Y:S01]  /*0660*/  IADD3 R14, PT, PT, R14, 0x4, RZ ;  /* 0x000000040e0e7810 */ /* 0x000fe20007ffe0ff */
[----:B---3--:R-:W-:-:S04]  /*0670*/  FFMA R9, R19, R9, R8 ;  /* 0x0000000913097223 */ /* 0x008fc80000000008 */
[----:B----4-:R-:W-:-:S04]  /*0680*/  FFMA R9, R20, R22, R9 ;  /* 0x0000001614097223 */ /* 0x010fc80000000009 */
[----:B-----5:R-:W-:-:S04]  /*0690*/  FFMA R9, R10, R23, R9 ;  /* 0x000000170a097223 */ /* 0x020fc80000000009 */
[----:B--2---:R-:W-:-:S07]  /*06a0*/  FFMA R8, R16, R24, R9 ;  /* 0x0000001810087223 */ /* 0x004fce0000000009 */
.L_x_9:
[----:B------:R-:W-:Y:S02]  /*06b0*/  @!P1 IADD3 R6, PT, PT, R15, R14, RZ ;  /* 0x0000000e0f069210 */ /* 0x000fe40007ffe0ff */
[C---:B------:R-:W-:Y:S02]  /*06c0*/  @!P1 IADD3 R7, PT, PT, R14.reuse, R0, RZ ;  /* 0x000000000e079210 */ /* 0x040fe40007ffe0ff */
[----:B------:R-:W-:Y:S01]  /*06d0*/  @!P1 IADD3 R14, PT, PT, R14, 0x2, RZ ;  /* 0x000000020e0e9810 */ /* 0x000fe20007ffe0ff */
[----:B------:R-:W-:Y:S02]  /*06e0*/  @!P1 IMAD R17, R13, R6, R12 ;  /* 0x000000060d119224 */ /* 0x000fe400078e020c */
[----:B--2---:R-:W-:Y:S01]  /*06f0*/  @!P1 IMAD.WIDE R6, R7, 0x4, R4 ;  /* 0x0000000407069825 */ /* 0x004fe200078e0204 */
[----:B------:R-:W-:Y:S02]  /*0700*/  IADD3 R9, PT, PT, R15, R14, RZ ;  /* 0x0000000e0f097210 */ /* 0x000fe40007ffe0ff */
[----:B------:R-:W-:Y:S01]  /*0710*/  IADD3 R19, PT, PT, R14, R0, RZ ;  /* 0x000000000e137210 */ /* 0x000fe20007ffe0ff */
[----:B-1----:R-:W-:Y:S01]  /*0720*/  @!P1 IMAD.WIDE R16, R17, 0x4, R2 ;  /* 0x0000000411109825 */ /* 0x002fe200078e0202 */
[----:B0-----:R-:W2:Y:S03]  /*0730*/  @!P1 LDG.E R0, desc[UR4][R6.64] ;  /* 0x0000000406009981 */ /* 0x001ea6000c1e1900 */
[----:B------:R-:W-:-:S02]  /*0740*/  IMAD R9, R13, R9, R12 ;  /* 0x000000090d097224 */ /* 0x000fc400078e020c */
[----:B------:R-:W-:Y:S02]  /*0750*/  @!P1 IMAD.WIDE R10, R13, 0x4, R16 ;  /* 0x000000040d0a9825 */ /* 0x000fe400078e0210 */
[----:B------:R-:W2:Y:S02]  /*0760*/  @!P1 LDG.E R17, desc[UR4][R16.64] ;  /* 0x0000000410119981 */ /* 0x000ea4000c1e1900 */
[----:B------:R-:W-:Y:S02]  /*0770*/  IMAD.WIDE R2, R9, 0x4, R2 ;  /* 0x0000000409027825 */ /* 0x000fe400078e0202 */
[----:B------:R-:W3:Y:S02]  /*0780*/  @!P1 LDG.E R11, desc[UR4][R10.64] ;  /* 0x000000040a0b9981 */ /* 0x000ee4000c1e1900 */
[----:B------:R-:W-:Y:S02]  /*0790*/  IMAD.WIDE R4, R19, 0x4, R4 ;  /* 0x0000000413047825 */ /* 0x000fe400078e0204 */
[----:B------:R-:W3:Y:S04]  /*07a0*/  @!P1 LDG.E R9, desc[UR4][R6.64+0x4] ;  /* 0x0000040406099981 */ /* 0x000ee8000c1e1900 */
[----:B------:R-:W4:Y:S04]  /*07b0*/  LDG.E R3, desc[UR4][R2.64] ;  /* 0x0000000402037981 */ /* 0x000f28000c1e1900 */
[----:B------:R-:W4:Y:S01]  /*07c0*/  LDG.E R4, desc[UR4][R4.64] ;  /* 0x0000000404047981 */ /* 0x000f22000c1e1900 */
[----:B--2---:R-:W-:-:S04]  /*07d0*/  @!P1 FFMA R0, R17, R0, R8 ;  /* 0x0000000011009223 */ /* 0x004fc80000000008 */
[----:B---3--:R-:W-:-:S04]  /*07e0*/  @!P1 FFMA R8, R11, R9, R0 ;  /* 0x000000090b089223 */ /* 0x008fc80000000000 */
[----:B----4-:R-:W-:-:S07]  /*07f0*/  FFMA R19, R3, R4, R8 ;  /* 0x0000000403137223 */ /* 0x010fce0000000008 */
.L_x_6:
[----:B------:R-:W1:Y:S01]  /*0800*/  LDC.64 R2, c[0x0][0x380] ;  /* 0x0000e000ff027b82 */ /* 0x000e620000000a00 */
[----:B------:R-:W-:-:S04]  /*0810*/  IMAD R13, R15, R13, R12 ;  /* 0x0000000d0f0d7224 */ /* 0x000fc800078e020c */
[----:B-1----:R-:W-:-:S05]  /*0820*/  IMAD.WIDE R2, R13, 0x4, R2 ;  /* 0x000000040d027825 */ /* 0x002fca00078e0202 */
[----:B0-----:R-:W-:Y:S01]  /*0830*/  STG.E desc[UR4][R2.64], R19 ;  /* 0x0000001302007986 */ /* 0x001fe2000c101904 */
[----:B------:R-:W-:Y:S05]  /*0840*/  EXIT ;  /* 0x000000000000794d */ /* 0x000fea0003800000 */
.L_x_10:
        /* <DEDUP_REMOVED lines=11> */
.L_x_12:


//--------------------- .nv.shared.reserved.0     --------------------------
	.section	.nv.shared.reserved.0,"aw",@nobits
	.weak		__nv_reservedSMEM_offset_0_alias
	.size		__nv_reservedSMEM_offset_0_alias, 0, 64
	.other		__nv_reservedSMEM_offset_0_alias,@"STO_CUDA_RESERVED_SHARED STV_DEFAULT"
__nv_reservedSMEM_offset_0_alias:
	.zero		0
	.zero		64


//--------------------- .nv.constant0._Z5conv1PfS_S_iiii --------------------------
	.section	.nv.constant0._Z5conv1PfS_S_iiii,"a",@progbits
	.sectionflags	@""
	.align	4
.nv.constant0._Z5conv1PfS_S_iiii:
	.zero		936


//--------------------- .nv.constant0._Z5conv0PfS_S_iiii --------------------------
	.section	.nv.constant0._Z5conv0PfS_S_iiii,"a",@progbits
	.sectionflags	@""
	.align	4
.nv.constant0._Z5conv0PfS_S_iiii:
	.zero		936


//--------------------- SYMBOLS --------------------------

	.type		.nv.reservedSmem.offset0,@object
	.size		.nv.reservedSmem.offset0,0x4
